//
// Generated by NVIDIA NVVM Compiler
//
// Compiler Build ID: CL-36424714
// Cuda compilation tools, release 13.0, V13.0.88
// Based on NVVM 20.0.0
//

.version 9.0
.target sm_100
.address_size 64

	// .globl	_Z11cuda_matmulPiS_S_i

.visible .entry _Z11cuda_matmulPiS_S_i(
	.param .u64 .ptr .align 1 _Z11cuda_matmulPiS_S_i_param_0,
	.param .u64 .ptr .align 1 _Z11cuda_matmulPiS_S_i_param_1,
	.param .u64 .ptr .align 1 _Z11cuda_matmulPiS_S_i_param_2,
	.param .u32 _Z11cuda_matmulPiS_S_i_param_3
)
{
	.reg .pred 	%p<10>;
	.reg .b32 	%r<146>;
	.reg .b64 	%rd<48>;

	ld.param.u64 	%rd5, [_Z11cuda_matmulPiS_S_i_param_0];
	ld.param.u64 	%rd6, [_Z11cuda_matmulPiS_S_i_param_1];
	ld.param.u64 	%rd4, [_Z11cuda_matmulPiS_S_i_param_2];
	ld.param.u32 	%r56, [_Z11cuda_matmulPiS_S_i_param_3];
	cvta.to.global.u64 	%rd1, %rd6;
	cvta.to.global.u64 	%rd2, %rd5;
	mov.u32 	%r57, %tid.x;
	mov.u32 	%r58, %ctaid.x;
	mov.u32 	%r59, %ntid.x;
	mad.lo.s32 	%r1, %r58, %r59, %r57;
	mov.u32 	%r2, %tid.y;
	mov.u32 	%r60, %ctaid.y;
	mov.u32 	%r61, %ntid.y;
	mul.lo.s32 	%r3, %r60, %r61;
	add.s32 	%r62, %r3, %r2;
	max.s32 	%r63, %r1, %r62;
	setp.ge.s32 	%p1, %r63, %r56;
	@%p1 bra 	$L__BB0_13;
	mul.lo.s32 	%r5, %r56, %r1;
	and.b32  	%r6, %r56, 7;
	setp.lt.u32 	%p2, %r56, 8;
	mov.b32 	%r140, 0;
	mov.u32 	%r145, %r140;
	@%p2 bra 	$L__BB0_4;
	and.b32  	%r140, %r56, 2147483640;
	neg.s32 	%r134, %r140;
	add.s32 	%r67, %r2, %r56;
	add.s32 	%r133, %r67, %r3;
	shl.b32 	%r10, %r56, 3;
	shl.b32 	%r68, %r56, 1;
	add.s32 	%r132, %r62, %r68;
	mad.lo.s32 	%r131, %r56, 3, %r62;
	shl.b32 	%r69, %r56, 2;
	add.s32 	%r130, %r62, %r69;
	mad.lo.s32 	%r129, %r56, 5, %r62;
	mad.lo.s32 	%r128, %r56, 6, %r62;
	mad.lo.s32 	%r127, %r56, 7, %r62;
	add.s64 	%rd3, %rd2, 16;
	mov.b32 	%r145, 0;
	mov.u32 	%r125, %r5;
	mov.u32 	%r126, %r62;
$L__BB0_3:
	.pragma "nounroll";
	mul.wide.s32 	%rd7, %r125, 4;
	add.s64 	%rd8, %rd3, %rd7;
	ld.global.u32 	%r70, [%rd8+-16];
	mul.wide.u32 	%rd9, %r126, 4;
	add.s64 	%rd10, %rd1, %rd9;
	ld.global.u32 	%r71, [%rd10];
	mad.lo.s32 	%r72, %r71, %r70, %r145;
	ld.global.u32 	%r73, [%rd8+-12];
	mul.wide.u32 	%rd11, %r133, 4;
	add.s64 	%rd12, %rd1, %rd11;
	ld.global.u32 	%r74, [%rd12];
	mad.lo.s32 	%r75, %r74, %r73, %r72;
	ld.global.u32 	%r76, [%rd8+-8];
	mul.wide.u32 	%rd13, %r132, 4;
	add.s64 	%rd14, %rd1, %rd13;
	ld.global.u32 	%r77, [%rd14];
	mad.lo.s32 	%r78, %r77, %r76, %r75;
	ld.global.u32 	%r79, [%rd8+-4];
	mul.wide.u32 	%rd15, %r131, 4;
	add.s64 	%rd16, %rd1, %rd15;
	ld.global.u32 	%r80, [%rd16];
	mad.lo.s32 	%r81, %r80, %r79, %r78;
	ld.global.u32 	%r82, [%rd8];
	mul.wide.u32 	%rd17, %r130, 4;
	add.s64 	%rd18, %rd1, %rd17;
	ld.global.u32 	%r83, [%rd18];
	mad.lo.s32 	%r84, %r83, %r82, %r81;
	ld.global.u32 	%r85, [%rd8+4];
	mul.wide.u32 	%rd19, %r129, 4;
	add.s64 	%rd20, %rd1, %rd19;
	ld.global.u32 	%r86, [%rd20];
	mad.lo.s32 	%r87, %r86, %r85, %r84;
	ld.global.u32 	%r88, [%rd8+8];
	mul.wide.u32 	%rd21, %r128, 4;
	add.s64 	%rd22, %rd1, %rd21;
	ld.global.u32 	%r89, [%rd22];
	mad.lo.s32 	%r90, %r89, %r88, %r87;
	ld.global.u32 	%r91, [%rd8+12];
	mul.wide.u32 	%rd23, %r127, 4;
	add.s64 	%rd24, %rd1, %rd23;
	ld.global.u32 	%r92, [%rd24];
	mad.lo.s32 	%r145, %r92, %r91, %r90;
	add.s32 	%r134, %r134, 8;
	add.s32 	%r133, %r133, %r10;
	add.s32 	%r132, %r132, %r10;
	add.s32 	%r131, %r131, %r10;
	add.s32 	%r130, %r130, %r10;
	add.s32 	%r129, %r129, %r10;
	add.s32 	%r128, %r128, %r10;
	add.s32 	%r127, %r127, %r10;
	add.s32 	%r126, %r126, %r10;
	add.s32 	%r125, %r125, 8;
	setp.ne.s32 	%p3, %r134, 0;
	@%p3 bra 	$L__BB0_3;
$L__BB0_4:
	setp.eq.s32 	%p4, %r6, 0;
	@%p4 bra 	$L__BB0_12;
	and.b32  	%r42, %r56, 3;
	setp.lt.u32 	%p5, %r6, 4;
	@%p5 bra 	$L__BB0_7;
	add.s32 	%r94, %r140, %r5;
	mul.wide.s32 	%rd25, %r94, 4;
	add.s64 	%rd26, %rd2, %rd25;
	ld.global.u32 	%r95, [%rd26];
	mad.lo.s32 	%r96, %r140, %r56, %r62;
	mul.wide.u32 	%rd27, %r96, 4;
	add.s64 	%rd28, %rd1, %rd27;
	ld.global.u32 	%r97, [%rd28];
	mad.lo.s32 	%r98, %r97, %r95, %r145;
	ld.global.u32 	%r99, [%rd26+4];
	add.s32 	%r100, %r96, %r56;
	mul.wide.u32 	%rd29, %r100, 4;
	add.s64 	%rd30, %rd1, %rd29;
	ld.global.u32 	%r101, [%rd30];
	mad.lo.s32 	%r102, %r101, %r99, %r98;
	ld.global.u32 	%r103, [%rd26+8];
	add.s32 	%r104, %r100, %r56;
	mul.wide.u32 	%rd31, %r104, 4;
	add.s64 	%rd32, %rd1, %rd31;
	ld.global.u32 	%r105, [%rd32];
	mad.lo.s32 	%r106, %r105, %r103, %r102;
	ld.global.u32 	%r107, [%rd26+12];
	add.s32 	%r108, %r104, %r56;
	mul.wide.u32 	%rd33, %r108, 4;
	add.s64 	%rd34, %rd1, %rd33;
	ld.global.u32 	%r109, [%rd34];
	mad.lo.s32 	%r145, %r109, %r107, %r106;
	add.s32 	%r140, %r140, 4;
$L__BB0_7:
	setp.eq.s32 	%p6, %r42, 0;
	@%p6 bra 	$L__BB0_12;
	setp.eq.s32 	%p7, %r42, 1;
	@%p7 bra 	$L__BB0_10;
	add.s32 	%r111, %r140, %r5;
	mul.wide.s32 	%rd35, %r111, 4;
	add.s64 	%rd36, %rd2, %rd35;
	ld.global.u32 	%r112, [%rd36];
	mad.lo.s32 	%r113, %r140, %r56, %r62;
	mul.wide.u32 	%rd37, %r113, 4;
	add.s64 	%rd38, %rd1, %rd37;
	ld.global.u32 	%r114, [%rd38];
	mad.lo.s32 	%r115, %r114, %r112, %r145;
	ld.global.u32 	%r116, [%rd36+4];
	add.s32 	%r117, %r113, %r56;
	mul.wide.u32 	%rd39, %r117, 4;
	add.s64 	%rd40, %rd1, %rd39;
	ld.global.u32 	%r118, [%rd40];
	mad.lo.s32 	%r145, %r118, %r116, %r115;
	add.s32 	%r140, %r140, 2;
$L__BB0_10:
	and.b32  	%r119, %r56, 1;
	setp.eq.b32 	%p8, %r119, 1;
	not.pred 	%p9, %p8;
	@%p9 bra 	$L__BB0_12;
	add.s32 	%r120, %r140, %r5;
	mul.wide.s32 	%rd41, %r120, 4;
	add.s64 	%rd42, %rd2, %rd41;
	ld.global.u32 	%r121, [%rd42];
	mad.lo.s32 	%r122, %r140, %r56, %r62;
	mul.wide.u32 	%rd43, %r122, 4;
	add.s64 	%rd44, %rd1, %rd43;
	ld.global.u32 	%r123, [%rd44];
	mad.lo.s32 	%r145, %r123, %r121, %r145;
$L__BB0_12:
	add.s32 	%r124, %r5, %r62;
	cvta.to.global.u64 	%rd45, %rd4;
	mul.wide.s32 	%rd46, %r124, 4;
	add.s64 	%rd47, %rd45, %rd46;
	st.global.u32 	[%rd47], %r145;
$L__BB0_13:
	ret;

}


// ===== COMPILED SASS (sm_100) =====

	.target	sm_100

	.elftype	@"ET_EXEC"


//--------------------- .note.nv.tkinfo           --------------------------
	.section	.note.nv.tkinfo,"",@"SHT_NOTE"
	.sectionflags	@"SHF_NOTE_NV_TKINFO"
	.tkinfo
        /*0018*/ 	.word	0x00000002
        /*0030*/ 	.string	""
        /*0030*/ 	.string	"ptxas"
        /*0030*/ 	.string	"Cuda compilation tools, release 13.0, V13.0.88"
        /*0030*/ 	.string	"Build cuda_13.0.r13.0/compiler.36424714_0"
        /*0030*/ 	.string	"-arch sm_100 -m 64 "



//--------------------- .note.nv.cuinfo           --------------------------
	.section	.note.nv.cuinfo,"",@"SHT_NOTE"
	.sectionflags	@"SHF_NOTE_NV_CUINFO"
        /*0018*/ 	.short	0x0002
        /*001a*/ 	.short	0x0064
        /*001c*/ 	.short	0x0082
	.zero		2


//--------------------- .nv.info                  --------------------------
	.section	.nv.info,"",@"SHT_CUDA_INFO"
	.align	4


	//----- nvinfo : EIATTR_REGCOUNT
	.align		4
        /*0000*/ 	.byte	0x04, 0x2f
        /*0002*/ 	.short	(.L_1 - .L_0)
	.align		4
.L_0:
        /*0004*/ 	.word	index@(_Z11cuda_matmulPiS_S_i)
        /*0008*/ 	.word	0x00000020


	//----- nvinfo : EIATTR_FRAME_SIZE
	.align		4
.L_1:
        /*000c*/ 	.byte	0x04, 0x11
        /*000e*/ 	.short	(.L_3 - .L_2)
	.align		4
.L_2:
        /*0010*/ 	.word	index@(_Z11cuda_matmulPiS_S_i)
        /*0014*/ 	.word	0x00000000


	//----- nvinfo : EIATTR_MIN_STACK_SIZE
	.align		4
.L_3:
        /*0018*/ 	.byte	0x04, 0x12
        /*001a*/ 	.short	(.L_5 - .L_4)
	.align		4
.L_4:
        /*001c*/ 	.word	index@(_Z11cuda_matmulPiS_S_i)
        /*0020*/ 	.word	0x00000000
.L_5:


//--------------------- .nv.compat                --------------------------
	.section	.nv.compat,"",@"SHT_CUDA_COMPAT_INFO"
	.align	4
        /*0000*/ 	.byte	0x02, 0x09, 0x00, 0x00, 0x02, 0x02, 0x01, 0x00, 0x02, 0x05, 0x05, 0x00, 0x03, 0x07, 0x01, 0x01
        /*0010*/ 	.byte	0x02, 0x03, 0x00, 0x00, 0x02, 0x06, 0x01, 0x00, 0x04, 0x0b, 0x08, 0x00, 0x09, 0x00, 0x00, 0x00
        /*0020*/ 	.byte	0x00, 0x00, 0x00, 0x00


//--------------------- .nv.info._Z11cuda_matmulPiS_S_i --------------------------
	.section	.nv.info._Z11cuda_matmulPiS_S_i,"",@"SHT_CUDA_INFO"
	.sectionflags	@""
	.align	4


	//----- nvinfo : EIATTR_CUDA_API_VERSION
	.align		4
        /*0000*/ 	.byte	0x04, 0x37
        /*0002*/ 	.short	(.L_7 - .L_6)
.L_6:
        /*0004*/ 	.word	0x00000082


	//----- nvinfo : EIATTR_KPARAM_INFO
	.align		4
.L_7:
        /*0008*/ 	.byte	0x04, 0x17
        /*000a*/ 	.short	(.L_9 - .L_8)
.L_8:
        /*000c*/ 	.word	0x00000000
        /*0010*/ 	.short	0x0003
        /*0012*/ 	.short	0x0018
        /*0014*/ 	.byte	0x00, 0xf0, 0x11, 0x00


	//----- nvinfo : EIATTR_KPARAM_INFO
	.align		4
.L_9:
        /*0018*/ 	.byte	0x04, 0x17
        /*001a*/ 	.short	(.L_11 - .L_10)
.L_10:
        /*001c*/ 	.word	0x00000000
        /*0020*/ 	.short	0x0002
        /*0022*/ 	.short	0x0010
        /*0024*/ 	.byte	0x00, 0xf5, 0x21, 0x00


	//----- nvinfo : EIATTR_KPARAM_INFO
	.align		4
.L_11:
        /*0028*/ 	.byte	0x04, 0x17
        /*002a*/ 	.short	(.L_13 - .L_12)
.L_12:
        /*002c*/ 	.word	0x00000000
        /*0030*/ 	.short	0x0001
        /*0032*/ 	.short	0x0008
        /*0034*/ 	.byte	0x00, 0xf5, 0x21, 0x00


	//----- nvinfo : EIATTR_KPARAM_INFO
	.align		4
.L_13:
        /*0038*/ 	.byte	0x04, 0x17
        /*003a*/ 	.short	(.L_15 - .L_14)
.L_14:
        /*003c*/ 	.word	0x00000000
        /*0040*/ 	.short	0x0000
        /*0042*/ 	.short	0x0000
        /*0044*/ 	.byte	0x00, 0xf5, 0x21, 0x00


	//----- nvinfo : EIATTR_SPARSE_MMA_MASK
	.align		4
.L_15:
        /*0048*/ 	.byte	0x03, 0x50
        /*004a*/ 	.short	0x0000


	//----- nvinfo : EIATTR_MAXREG_COUNT
	.align		4
        /*004c*/ 	.byte	0x03, 0x1b
        /*004e*/ 	.short	0x00ff


	//----- nvinfo : EIATTR_MERCURY_ISA_VERSION
	.align		4
        /*0050*/ 	.byte	0x03, 0x5f
        /*0052*/ 	.short	0x0101


	//----- nvinfo : EIATTR_VRC_CTA_INIT_COUNT
	.align		4
        /*0054*/ 	.byte	0x02, 0x4a
	.zero		1
	.zero		1


	//----- nvinfo : EIATTR_EXIT_INSTR_OFFSETS
	.align		4
        /*0058*/ 	.byte	0x04, 0x1c
        /*005a*/ 	.short	(.L_17 - .L_16)


	//   ....[0]....
.L_16:
        /*005c*/ 	.word	0x000000d0


	//   ....[1]....
        /*0060*/ 	.word	0x00000930


	//----- nvinfo : EIATTR_CBANK_PARAM_SIZE
	.align		4
.L_17:
        /*0064*/ 	.byte	0x03, 0x19
        /*0066*/ 	.short	0x001c


	//----- nvinfo : EIATTR_PARAM_CBANK
	.align		4
        /*0068*/ 	.byte	0x04, 0x0a
        /*006a*/ 	.short	(.L_19 - .L_18)
	.align		4
.L_18:
        /*006c*/ 	.word	index@(.nv.constant0._Z11cuda_matmulPiS_S_i)
        /*0070*/ 	.short	0x0380
        /*0072*/ 	.short	0x001c


	//----- nvinfo : EIATTR_SW_WAR
	.align		4
.L_19:
        /*0074*/ 	.byte	0x04, 0x36
        /*0076*/ 	.short	(.L_21 - .L_20)
.L_20:
        /*0078*/ 	.word	0x00000008
.L_21:


//--------------------- .nv.callgraph             --------------------------
	.section	.nv.callgraph,"",@"SHT_CUDA_CALLGRAPH"
	.align	4
	.sectionentsize	8
	.align		4
        /*0000*/ 	.word	0x00000000
	.align		4
        /*0004*/ 	.word	0xffffffff
	.align		4
        /*0008*/ 	.word	0x00000000
	.align		4
        /*000c*/ 	.word	0xfffffffe
	.align		4
        /*0010*/ 	.word	0x00000000
	.align		4
        /*0014*/ 	.word	0xfffffffd
	.align		4
        /*0018*/ 	.word	0x00000000
	.align		4
        /*001c*/ 	.word	0xfffffffc


//--------------------- .text._Z11cuda_matmulPiS_S_i --------------------------
	.section	.text._Z11cuda_matmulPiS_S_i,"ax",@progbits
	.align	128
        .global         _Z11cuda_matmulPiS_S_i
        .type           _Z11cuda_matmulPiS_S_i,@function
        .size           _Z11cuda_matmulPiS_S_i,(.L_x_5 - _Z11cuda_matmulPiS_S_i)
        .other          _Z11cuda_matmulPiS_S_i,@"STO_CUDA_ENTRY STV_DEFAULT"
_Z11cuda_matmulPiS_S_i:
.text._Z11cuda_matmulPiS_S_i:
[----:B------:R-:W-:Y:S01]  /*0000*/  LDC R1, c[0x0][0x37c] ;  /* 0x0000df00ff017b82 */ /* 0x000fe20000000800 */
[----:B------:R-:W0:Y:S07]  /*0010*/  S2R R4, SR_TID.X ;  /* 0x0000000000047919 */ /* 0x000e2e0000002100 */
[----:B------:R-:W1:Y:S01]  /*0020*/  S2UR UR4, SR_CTAID.Y ;  /* 0x00000000000479c3 */ /* 0x000e620000002600 */
[----:B------:R-:W2:Y:S07]  /*0030*/  S2R R9, SR_TID.Y ;  /* 0x0000000000097919 */ /* 0x000eae0000002200 */
[----:B------:R-:W0:Y:S08]  /*0040*/  S2UR UR6, SR_CTAID.X ;  /* 0x00000000000679c3 */ /* 0x000e300000002500 */
[----:B------:R-:W0:Y:S01]  /*0050*/  LDC R3, c[0x0][0x360] ;  /* 0x0000d800ff037b82 */ /* 0x000e220000000800 */
[----:B------:R-:W1:Y:S07]  /*0060*/  LDCU UR5, c[0x0][0x364] ;  /* 0x00006c80ff0577ac */ /* 0x000e6e0008000800 */
[----:B------:R-:W3:Y:S01]  /*0070*/  LDC R0, c[0x0][0x398] ;  /* 0x0000e600ff007b82 */ /* 0x000ee20000000800 */
[----:B-1----:R-:W-:Y:S01]  /*0080*/  UIMAD UR4, UR4, UR5, URZ ;  /* 0x00000005040472a4 */ /* 0x002fe2000f8e02ff */
[----:B0-----:R-:W-:-:S05]  /*0090*/  IMAD R4, R3, UR6, R4 ;  /* 0x0000000603047c24 */ /* 0x001fca000f8e0204 */
[----:B--2---:R-:W-:-:S04]  /*00a0*/  IADD3 R3, PT, PT, R9, UR4, RZ ;  /* 0x0000000409037c10 */ /* 0x004fc8000fffe0ff */
[----:B------:R-:W-:-:S04]  /*00b0*/  VIMNMX R5, PT, PT, R4, R3, !PT ;  /* 0x0000000304057248 */ /* 0x000fc80007fe0100 */
[----:B---3--:R-:W-:-:S13]  /*00c0*/  ISETP.GE.AND P0, PT, R5, R0, PT ;  /* 0x000000000500720c */ /* 0x008fda0003f06270 */
[----:B------:R-:W-:Y:S05]  /*00d0*/  @P0 EXIT ;  /* 0x000000000000094d */ /* 0x000fea0003800000 */
[C---:B------:R-:W-:Y:S01]  /*00e0*/  ISETP.GE.U32.AND P1, PT, R0.reuse, 0x8, PT ;  /* 0x000000080000780c */ /* 0x040fe20003f26070 */
[----:B------:R-:W0:Y:S01]  /*00f0*/  LDCU.64 UR8, c[0x0][0x358] ;  /* 0x00006b00ff0877ac */ /* 0x000e220008000a00 */
[----:B------:R-:W-:Y:S01]  /*0100*/  LOP3.LUT R2, R0, 0x7, RZ, 0xc0, !PT ;  /* 0x0000000700027812 */ /* 0x000fe200078ec0ff */
[----:B------:R-:W-:Y:S02]  /*0110*/  HFMA2 R5, -RZ, RZ, 0, 0 ;  /* 0x00000000ff057431 */ /* 0x000fe400000001ff */
[----:B------:R-:W-:Y:S01]  /*0120*/  IMAD R4, R4, R0, RZ ;  /* 0x0000000004047224 */ /* 0x000fe200078e02ff */
[----:B------:R-:W-:Y:S02]  /*0130*/  MOV R10, RZ ;  /* 0x000000ff000a7202 */ /* 0x000fe40000000f00 */
[----:B------:R-:W-:-:S05]  /*0140*/  ISETP.NE.AND P0, PT, R2, RZ, PT ;  /* 0x000000ff0200720c */ /* 0x000fca0003f05270 */
[----:B------:R-:W-:Y:S08]  /*0150*/  @!P1 BRA `(.L_x_0) ;  /* 0x0000000000fc9947 */ /* 0x000ff00003800000 */
[----:B------:R-:W1:Y:S01]  /*0160*/  LDCU.64 UR6, c[0x0][0x380] ;  /* 0x00007000ff0677ac */ /* 0x000e620008000a00 */
[C---:B------:R-:W-:Y:S01]  /*0170*/  LOP3.LUT R5, R0.reuse, 0x7ffffff8, RZ, 0xc0, !PT ;  /* 0x7ffffff800057812 */ /* 0x040fe200078ec0ff */
[C-C-:B------:R-:W-:Y:S01]  /*0180*/  IMAD R11, R0.reuse, 0x3, R3.reuse ;  /* 0x00000003000b7824 */ /* 0x140fe200078e0203 */
[CC--:B------:R-:W-:Y:S01]  /*0190*/  LEA R7, R0.reuse, R3.reuse, 0x1 ;  /* 0x0000000300077211 */ /* 0x0c0fe200078e08ff */
[C-C-:B------:R-:W-:Y:S01]  /*01a0*/  IMAD R15, R0.reuse, 0x5, R3.reuse ;  /* 0x00000005000f7824 */ /* 0x140fe200078e0203 */
[CC--:B------:R-:W-:Y:S01]  /*01b0*/  LEA R13, R0.reuse, R3.reuse, 0x2 ;  /* 0x00000003000d7211 */ /* 0x0c0fe200078e10ff */
[C-C-:B------:R-:W-:Y:S01]  /*01c0*/  IMAD R17, R0.reuse, 0x6, R3.reuse ;  /* 0x0000000600117824 */ /* 0x140fe200078e0203 */
[----:B------:R-:W-:Y:S01]  /*01d0*/  MOV R10, RZ ;  /* 0x000000ff000a7202 */ /* 0x000fe20000000f00 */
[----:B------:R-:W-:Y:S01]  /*01e0*/  IMAD R25, R0, 0x7, R3 ;  /* 0x0000000700197824 */ /* 0x000fe200078e0203 */
[----:B------:R-:W-:Y:S02]  /*01f0*/  MOV R8, R4 ;  /* 0x0000000400087202 */ /* 0x000fe40000000f00 */
[----:B------:R-:W-:-:S02]  /*0200*/  MOV R29, R3 ;  /* 0x00000003001d7202 */ /* 0x000fc40000000f00 */
[----:B------:R-:W-:Y:S02]  /*0210*/  IADD3 R6, PT, PT, -R5, RZ, RZ ;  /* 0x000000ff05067210 */ /* 0x000fe40007ffe1ff */
[----:B------:R-:W-:Y:S01]  /*0220*/  IADD3 R9, PT, PT, R0, UR4, R9 ;  /* 0x0000000400097c10 */ /* 0x000fe2000fffe009 */
[----:B-1----:R-:W-:-:S04]  /*0230*/  UIADD3 UR5, UP0, UPT, UR6, 0x10, URZ ;  /* 0x0000001006057890 */ /* 0x002fc8000ff1e0ff */
[----:B------:R-:W-:-:S12]  /*0240*/  UIADD3.X UR4, UPT, UPT, URZ, UR7, URZ, UP0, !UPT ;  /* 0x00000007ff047290 */ /* 0x000fd800087fe4ff */
.L_x_1:
[----:B------:R-:W1:Y:S01]  /*0250*/  LDC.64 R18, c[0x0][0x388] ;  /* 0x0000e200ff127b82 */ /* 0x000e620000000a00 */
[----:B------:R-:W-:Y:S02]  /*0260*/  MOV R20, UR5 ;  /* 0x0000000500147c02 */ /* 0x000fe40008000f00 */
[----:B------:R-:W-:-:S03]  /*0270*/  MOV R21, UR4 ;  /* 0x0000000400157c02 */ /* 0x000fc60008000f00 */
[----:B------:R-:W-:-:S05]  /*0280*/  IMAD.WIDE R20, R8, 0x4, R20 ;  /* 0x0000000408147825 */ /* 0x000fca00078e0214 */
[----:B0-----:R-:W2:Y:S04]  /*0290*/  LDG.E R12, desc[UR8][R20.64+-0x10] ;  /* 0xfffff008140c7981 */ /* 0x001ea8000c1e1900 */
[----:B------:R-:W3:Y:S04]  /*02a0*/  LDG.E R14, desc[UR8][R20.64+-0xc] ;  /* 0xfffff408140e7981 */ /* 0x000ee8000c1e1900 */
[----:B------:R-:W4:Y:S01]  /*02b0*/  LDG.E R28, desc[UR8][R20.64+-0x8] ;  /* 0xfffff808141c7981 */ /* 0x000f22000c1e1900 */
[----:B-1----:R-:W-:-:S03]  /*02c0*/  IMAD.WIDE.U32 R22, R29, 0x4, R18 ;  /* 0x000000041d167825 */ /* 0x002fc600078e0012 */
[----:B------:R-:W5:Y:S04]  /*02d0*/  LDG.E R16, desc[UR8][R20.64+-0x4] ;  /* 0xfffffc0814107981 */ /* 0x000f68000c1e1900 */
[----:B------:R-:W2:Y:S01]  /*02e0*/  LDG.E R23, desc[UR8][R22.64] ;  /* 0x0000000816177981 */ /* 0x000ea2000c1e1900 */
[----:B------:R-:W-:-:S04]  /*02f0*/  IMAD.WIDE.U32 R26, R9, 0x4, R18 ;  /* 0x00000004091a7825 */ /* 0x000fc800078e0012 */
[----:B--2---:R-:W-:Y:S02]  /*0300*/  IMAD R10, R12, R23, R10 ;  /* 0x000000170c0a7224 */ /* 0x004fe400078e020a */
[--C-:B------:R-:W-:Y:S01]  /*0310*/  IMAD.WIDE.U32 R22, R7, 0x4, R18.reuse ;  /* 0x0000000407167825 */ /* 0x100fe200078e0012 */
[----:B------:R0:W3:Y:S05]  /*0320*/  LDG.E R12, desc[UR8][R26.64] ;  /* 0x000000081a0c7981 */ /* 0x0000ea000c1e1900 */
[----:B------:R-:W4:Y:S01]  /*0330*/  LDG.E R23, desc[UR8][R22.64] ;  /* 0x0000000816177981 */ /* 0x000f22000c1e1900 */
[----:B0-----:R-:W-:-:S05]  /*0340*/  IMAD.WIDE.U32 R26, R11, 0x4, R18 ;  /* 0x000000040b1a7825 */ /* 0x001fca00078e0012 */
[----:B------:R0:W5:Y:S02]  /*0350*/  LDG.E R24, desc[UR8][R26.64] ;  /* 0x000000081a187981 */ /* 0x000164000c1e1900 */
[----:B0-----:R-:W-:-:S04]  /*0360*/  IMAD.WIDE.U32 R26, R13, 0x4, R18 ;  /* 0x000000040d1a7825 */ /* 0x001fc800078e0012 */
[----:B---3--:R-:W-:Y:S02]  /*0370*/  IMAD R10, R14, R12, R10 ;  /* 0x0000000c0e0a7224 */ /* 0x008fe400078e020a */
[----:B------:R-:W2:Y:S02]  /*0380*/  LDG.E R14, desc[UR8][R20.64+0x4] ;  /* 0x00000408140e7981 */ /* 0x000ea4000c1e1900 */
[----:B----4-:R-:W-:Y:S02]  /*0390*/  IMAD R10, R28, R23, R10 ;  /* 0x000000171c0a7224 */ /* 0x010fe400078e020a */
[----:B------:R-:W3:Y:S01]  /*03a0*/  LDG.E R12, desc[UR8][R20.64+0x8] ;  /* 0x00000808140c7981 */ /* 0x000ee2000c1e1900 */
[----:B------:R-:W-:-:S03]  /*03b0*/  IMAD.WIDE.U32 R22, R15, 0x4, R18 ;  /* 0x000000040f167825 */ /* 0x000fc600078e0012 */
[----:B------:R-:W4:Y:S04]  /*03c0*/  LDG.E R28, desc[UR8][R20.64+0xc] ;  /* 0x00000c08141c7981 */ /* 0x000f28000c1e1900 */
[----:B------:R-:W2:Y:S01]  /*03d0*/  LDG.E R23, desc[UR8][R22.64] ;  /* 0x0000000816177981 */ /* 0x000ea2000c1e1900 */
[----:B-----5:R-:W-:-:S03]  /*03e0*/  IMAD R10, R16, R24, R10 ;  /* 0x00000018100a7224 */ /* 0x020fc600078e020a */
[----:B------:R0:W5:Y:S04]  /*03f0*/  LDG.E R24, desc[UR8][R26.64] ;  /* 0x000000081a187981 */ /* 0x000168000c1e1900 */
[----:B------:R-:W5:Y:S01]  /*0400*/  LDG.E R16, desc[UR8][R20.64] ;  /* 0x0000000814107981 */ /* 0x000f62000c1e1900 */
[----:B0-----:R-:W-:-:S04]  /*0410*/  IMAD.WIDE.U32 R26, R17, 0x4, R18 ;  /* 0x00000004111a7825 */ /* 0x001fc800078e0012 */
[----:B------:R-:W-:Y:S02]  /*0420*/  IMAD.WIDE.U32 R18, R25, 0x4, R18 ;  /* 0x0000000419127825 */ /* 0x000fe400078e0012 */
[----:B------:R-:W3:Y:S04]  /*0430*/  LDG.E R27, desc[UR8][R26.64] ;  /* 0x000000081a1b7981 */ /* 0x000ee8000c1e1900 */
[----:B------:R-:W4:Y:S01]  /*0440*/  LDG.E R19, desc[UR8][R18.64] ;  /* 0x0000000812137981 */ /* 0x000f22000c1e1900 */
[----:B------:R-:W-:-:S04]  /*0450*/  IADD3 R6, PT, PT, R6, 0x8, RZ ;  /* 0x0000000806067810 */ /* 0x000fc80007ffe0ff */
[----:B------:R-:W-:Y:S02]  /*0460*/  ISETP.NE.AND P1, PT, R6, RZ, PT ;  /* 0x000000ff0600720c */ /* 0x000fe40003f25270 */
[C---:B------:R-:W-:Y:S02]  /*0470*/  LEA R9, R0.reuse, R9, 0x3 ;  /* 0x0000000900097211 */ /* 0x040fe400078e18ff */
[C---:B------:R-:W-:Y:S02]  /*0480*/  LEA R7, R0.reuse, R7, 0x3 ;  /* 0x0000000700077211 */ /* 0x040fe400078e18ff */
[C---:B------:R-:W-:Y:S02]  /*0490*/  LEA R11, R0.reuse, R11, 0x3 ;  /* 0x0000000b000b7211 */ /* 0x040fe400078e18ff */
[C---:B------:R-:W-:Y:S02]  /*04a0*/  LEA R13, R0.reuse, R13, 0x3 ;  /* 0x0000000d000d7211 */ /* 0x040fe400078e18ff */
[----:B------:R-:W-:-:S02]  /*04b0*/  LEA R15, R0, R15, 0x3 ;  /* 0x0000000f000f7211 */ /* 0x000fc400078e18ff */
[C---:B------:R-:W-:Y:S02]  /*04c0*/  LEA R17, R0.reuse, R17, 0x3 ;  /* 0x0000001100117211 */ /* 0x040fe400078e18ff */
[C---:B------:R-:W-:Y:S02]  /*04d0*/  LEA R25, R0.reuse, R25, 0x3 ;  /* 0x0000001900197211 */ /* 0x040fe400078e18ff */
[----:B------:R-:W-:Y:S02]  /*04e0*/  LEA R29, R0, R29, 0x3 ;  /* 0x0000001d001d7211 */ /* 0x000fe400078e18ff */
[----:B------:R-:W-:Y:S01]  /*04f0*/  IADD3 R8, PT, PT, R8, 0x8, RZ ;  /* 0x0000000808087810 */ /* 0x000fe20007ffe0ff */
[----:B-----5:R-:W-:-:S04]  /*0500*/  IMAD R10, R16, R24, R10 ;  /* 0x00000018100a7224 */ /* 0x020fc800078e020a */
[----:B--2---:R-:W-:-:S04]  /*0510*/  IMAD R10, R14, R23, R10 ;  /* 0x000000170e0a7224 */ /* 0x004fc800078e020a */
[----:B---3--:R-:W-:-:S04]  /*0520*/  IMAD R10, R12, R27, R10 ;  /* 0x0000001b0c0a7224 */ /* 0x008fc800078e020a */
[----:B----4-:R-:W-:Y:S01]  /*0530*/  IMAD R10, R28, R19, R10 ;  /* 0x000000131c0a7224 */ /* 0x010fe200078e020a */
[----:B------:R-:W-:Y:S06]  /*0540*/  @P1 BRA `(.L_x_1) ;  /* 0xfffffffc00401947 */ /* 0x000fec000383ffff */
.L_x_0:
[----:B------:R-:W-:Y:S05]  /*0550*/  @!P0 BRA `(.L_x_2) ;  /* 0x0000000000e48947 */ /* 0x000fea0003800000 */
[----:B------:R-:W-:Y:S02]  /*0560*/  ISETP.GE.U32.AND P0, PT, R2, 0x4, PT ;  /* 0x000000040200780c */ /* 0x000fe40003f06070 */
[----:B------:R-:W-:-:S04]  /*0570*/  LOP3.LUT R18, R0, 0x3, RZ, 0xc0, !PT ;  /* 0x0000000300127812 */ /* 0x000fc800078ec0ff */
[----:B------:R-:W-:-:S07]  /*0580*/  ISETP.NE.AND P1, PT, R18, RZ, PT ;  /* 0x000000ff1200720c */ /* 0x000fce0003f25270 */
[----:B------:R-:W-:Y:S06]  /*0590*/  @!P0 BRA `(.L_x_3) ;  /* 0x0000000000648947 */ /* 0x000fec0003800000 */
[----:B------:R-:W1:Y:S01]  /*05a0*/  LDC.64 R6, c[0x0][0x388] ;  /* 0x0000e200ff067b82 */ /* 0x000e620000000a00 */
[----:B------:R-:W-:Y:S01]  /*05b0*/  IMAD R17, R5, R0, R3 ;  /* 0x0000000005117224 */ /* 0x000fe200078e0203 */
[----:B------:R-:W-:-:S04]  /*05c0*/  IADD3 R11, PT, PT, R4, R5, RZ ;  /* 0x00000005040b7210 */ /* 0x000fc80007ffe0ff */
[-C--:B------:R-:W-:Y:S02]  /*05d0*/  IADD3 R15, PT, PT, R17, R0.reuse, RZ ;  /* 0x00000000110f7210 */ /* 0x080fe40007ffe0ff */
[----:B------:R-:W2:Y:S02]  /*05e0*/  LDC.64 R8, c[0x0][0x380] ;  /* 0x0000e000ff087b82 */ /* 0x000ea40000000a00 */
[----:B------:R-:W-:Y:S01]  /*05f0*/  IADD3 R19, PT, PT, R15, R0, RZ ;  /* 0x000000000f137210 */ /* 0x000fe20007ffe0ff */
[----:B-1----:R-:W-:-:S04]  /*0600*/  IMAD.WIDE.U32 R16, R17, 0x4, R6 ;  /* 0x0000000411107825 */ /* 0x002fc800078e0006 */
[----:B------:R-:W-:Y:S02]  /*0610*/  IMAD.WIDE.U32 R14, R15, 0x4, R6 ;  /* 0x000000040f0e7825 */ /* 0x000fe400078e0006 */
[----:B0-----:R-:W3:Y:S02]  /*0620*/  LDG.E R16, desc[UR8][R16.64] ;  /* 0x0000000810107981 */ /* 0x001ee4000c1e1900 */
[----:B--2---:R-:W-:Y:S02]  /*0630*/  IMAD.WIDE R8, R11, 0x4, R8 ;  /* 0x000000040b087825 */ /* 0x004fe400078e0208 */
[----:B------:R-:W2:Y:S02]  /*0640*/  LDG.E R14, desc[UR8][R14.64] ;  /* 0x000000080e0e7981 */ /* 0x000ea4000c1e1900 */
[C-C-:B------:R-:W-:Y:S01]  /*0650*/  IMAD.WIDE.U32 R12, R19.reuse, 0x4, R6.reuse ;  /* 0x00000004130c7825 */ /* 0x140fe200078e0006 */
[----:B------:R-:W-:Y:S01]  /*0660*/  IADD3 R19, PT, PT, R19, R0, RZ ;  /* 0x0000000013137210 */ /* 0x000fe20007ffe0ff */
[----:B------:R-:W3:Y:S04]  /*0670*/  LDG.E R11, desc[UR8][R8.64] ;  /* 0x00000008080b7981 */ /* 0x000ee8000c1e1900 */
[----:B------:R-:W2:Y:S01]  /*0680*/  LDG.E R2, desc[UR8][R8.64+0x4] ;  /* 0x0000040808027981 */ /* 0x000ea2000c1e1900 */
[----:B------:R-:W-:-:S03]  /*0690*/  IMAD.WIDE.U32 R6, R19, 0x4, R6 ;  /* 0x0000000413067825 */ /* 0x000fc600078e0006 */
[----:B------:R-:W4:Y:S04]  /*06a0*/  LDG.E R12, desc[UR8][R12.64] ;  /* 0x000000080c0c7981 */ /* 0x000f28000c1e1900 */
[----:B------:R-:W4:Y:S04]  /*06b0*/  LDG.E R19, desc[UR8][R8.64+0x8] ;  /* 0x0000080808137981 */ /* 0x000f28000c1e1900 */
[----:B------:R-:W5:Y:S04]  /*06c0*/  LDG.E R21, desc[UR8][R8.64+0xc] ;  /* 0x00000c0808157981 */ /* 0x000f68000c1e1900 */
[----:B------:R-:W5:Y:S01]  /*06d0*/  LDG.E R6, desc[UR8][R6.64] ;  /* 0x0000000806067981 */ /* 0x000f62000c1e1900 */
[----:B------:R-:W-:Y:S01]  /*06e0*/  IADD3 R5, PT, PT, R5, 0x4, RZ ;  /* 0x0000000405057810 */ /* 0x000fe20007ffe0ff */
[----:B---3--:R-:W-:-:S04]  /*06f0*/  IMAD R11, R11, R16, R10 ;  /* 0x000000100b0b7224 */ /* 0x008fc800078e020a */
[----:B--2---:R-:W-:-:S04]  /*0700*/  IMAD R2, R2, R14, R11 ;  /* 0x0000000e02027224 */ /* 0x004fc800078e020b */
[----:B----4-:R-:W-:-:S04]  /*0710*/  IMAD R2, R19, R12, R2 ;  /* 0x0000000c13027224 */ /* 0x010fc800078e0202 */
[----:B-----5:R-:W-:-:S07]  /*0720*/  IMAD R10, R21, R6, R2 ;  /* 0x00000006150a7224 */ /* 0x020fce00078e0202 */
.L_x_3:
[----:B------:R-:W-:Y:S05]  /*0730*/  @!P1 BRA `(.L_x_2) ;  /* 0x00000000006c9947 */ /* 0x000fea0003800000 */
[----:B------:R-:W1:Y:S01]  /*0740*/  LDC.64 R16, c[0x0][0x388] ;  /* 0x0000e200ff107b82 */ /* 0x000e620000000a00 */
[----:B------:R-:W-:Y:S02]  /*0750*/  ISETP.NE.AND P0, PT, R18, 0x1, PT ;  /* 0x000000011200780c */ /* 0x000fe40003f05270 */
[----:B------:R-:W-:-:S04]  /*0760*/  LOP3.LUT R2, R0, 0x1, RZ, 0xc0, !PT ;  /* 0x0000000100027812 */ /* 0x000fc800078ec0ff */
[----:B------:R-:W-:Y:S01]  /*0770*/  ISETP.NE.U32.AND P1, PT, R2, 0x1, PT ;  /* 0x000000010200780c */ /* 0x000fe20003f25070 */
[----:B------:R-:W2:Y:S06]  /*0780*/  LDC.64 R6, c[0x0][0x380] ;  /* 0x0000e000ff067b82 */ /* 0x000eac0000000a00 */
[C---:B------:R-:W-:Y:S01]  /*0790*/  @P0 IMAD R15, R5.reuse, R0, R3 ;  /* 0x00000000050f0224 */ /* 0x040fe200078e0203 */
[----:B------:R-:W-:Y:S01]  /*07a0*/  @P0 IADD3 R11, PT, PT, R4, R5, RZ ;  /* 0x00000005040b0210 */ /* 0x000fe20007ffe0ff */
[----:B------:R-:W3:Y:S01]  /*07b0*/  LDC.64 R12, c[0x0][0x380] ;  /* 0x0000e000ff0c7b82 */ /* 0x000ee20000000a00 */
[----:B------:R-:W-:-:S02]  /*07c0*/  @P0 IADD3 R5, PT, PT, R5, 0x2, RZ ;  /* 0x0000000205050810 */ /* 0x000fc40007ffe0ff */
[----:B------:R-:W-:-:S05]  /*07d0*/  @P0 IADD3 R19, PT, PT, R15, R0, RZ ;  /* 0x000000000f130210 */ /* 0x000fca0007ffe0ff */
[----:B------:R-:W4:Y:S01]  /*07e0*/  LDC.64 R8, c[0x0][0x388] ;  /* 0x0000e200ff087b82 */ /* 0x000f220000000a00 */
[----:B-1----:R-:W-:-:S04]  /*07f0*/  @P0 IMAD.WIDE.U32 R14, R15, 0x4, R16 ;  /* 0x000000040f0e0825 */ /* 0x002fc800078e0010 */
[----:B------:R-:W-:Y:S02]  /*0800*/  @P0 IMAD.WIDE.U32 R16, R19, 0x4, R16 ;  /* 0x0000000413100825 */ /* 0x000fe400078e0010 */
[----:B0-----:R-:W5:Y:S02]  /*0810*/  @P0 LDG.E R14, desc[UR8][R14.64] ;  /* 0x000000080e0e0981 */ /* 0x001f64000c1e1900 */
[----:B--2---:R-:W-:Y:S01]  /*0820*/  @P0 IMAD.WIDE R6, R11, 0x4, R6 ;  /* 0x000000040b060825 */ /* 0x004fe200078e0206 */
[----:B------:R-:W-:Y:S01]  /*0830*/  @!P1 IADD3 R11, PT, PT, R4, R5, RZ ;  /* 0x00000005040b9210 */ /* 0x000fe20007ffe0ff */
[----:B------:R-:W2:Y:S02]  /*0840*/  @P0 LDG.E R16, desc[UR8][R16.64] ;  /* 0x0000000810100981 */ /* 0x000ea4000c1e1900 */
[----:B------:R-:W-:Y:S02]  /*0850*/  @!P1 IMAD R5, R5, R0, R3 ;  /* 0x0000000005059224 */ /* 0x000fe400078e0203 */
[----:B------:R-:W5:Y:S01]  /*0860*/  @P0 LDG.E R19, desc[UR8][R6.64] ;  /* 0x0000000806130981 */ /* 0x000f62000c1e1900 */
[----:B---3--:R-:W-:-:S03]  /*0870*/  @!P1 IMAD.WIDE R12, R11, 0x4, R12 ;  /* 0x000000040b0c9825 */ /* 0x008fc600078e020c */
[----:B------:R-:W2:Y:S04]  /*0880*/  @P0 LDG.E R0, desc[UR8][R6.64+0x4] ;  /* 0x0000040806000981 */ /* 0x000ea8000c1e1900 */
[----:B------:R-:W3:Y:S01]  /*0890*/  @!P1 LDG.E R13, desc[UR8][R12.64] ;  /* 0x000000080c0d9981 */ /* 0x000ee2000c1e1900 */
[----:B----4-:R-:W-:-:S06]  /*08a0*/  @!P1 IMAD.WIDE.U32 R8, R5, 0x4, R8 ;  /* 0x0000000405089825 */ /* 0x010fcc00078e0008 */
[----:B------:R-:W3:Y:S01]  /*08b0*/  @!P1 LDG.E R8, desc[UR8][R8.64] ;  /* 0x0000000808089981 */ /* 0x000ee2000c1e1900 */
[----:B-----5:R-:W-:-:S04]  /*08c0*/  @P0 IMAD R19, R19, R14, R10 ;  /* 0x0000000e13130224 */ /* 0x020fc800078e020a */
[----:B--2---:R-:W-:-:S04]  /*08d0*/  @P0 IMAD R10, R0, R16, R19 ;  /* 0x00000010000a0224 */ /* 0x004fc800078e0213 */
[----:B---3--:R-:W-:-:S07]  /*08e0*/  @!P1 IMAD R10, R13, R8, R10 ;  /* 0x000000080d0a9224 */ /* 0x008fce00078e020a */
.L_x_2:
[----:B------:R-:W1:Y:S01]  /*08f0*/  LDC.64 R6, c[0x0][0x390] ;  /* 0x0000e400ff067b82 */ /* 0x000e620000000a00 */
[----:B------:R-:W-:-:S05]  /*0900*/  IADD3 R3, PT, PT, R3, R4, RZ ;  /* 0x0000000403037210 */ /* 0x000fca0007ffe0ff */
[----:B-1----:R-:W-:-:S05]  /*0910*/  IMAD.WIDE R2, R3, 0x4, R6 ;  /* 0x0000000403027825 */ /* 0x002fca00078e0206 */
[----:B0-----:R-:W-:Y:S01]  /*0920*/  STG.E desc[UR8][R2.64], R10 ;  /* 0x0000000a02007986 */ /* 0x001fe2000c101908 */
[----:B------:R-:W-:Y:S05]  /*0930*/  EXIT ;  /* 0x000000000000794d */ /* 0x000fea0003800000 */
.L_x_4:
[----:B------:R-:W-:-:S00]  /*0940*/  BRA `(.L_x_4) ;  /* 0xfffffffc00fc7947 */ /* 0x000fc0000383ffff */
[----:B------:R-:W-:-:S00]  /*0950*/  NOP ;  /* 0x0000000000007918 */ /* 0x000fc00000000000 */
        /* <DEDUP_REMOVED lines=10> */
.L_x_5:


//--------------------- .nv.shared.reserved.0     --------------------------
	.section	.nv.shared.reserved.0,"aw",@nobits
	.weak		__nv_reservedSMEM_offset_0_alias
	.size		__nv_reservedSMEM_offset_0_alias, 0, 64
	.other		__nv_reservedSMEM_offset_0_alias,@"STO_CUDA_RESERVED_SHARED STV_DEFAULT"
__nv_reservedSMEM_offset_0_alias:
	.zero		0
	.zero		64


//--------------------- .nv.constant0._Z11cuda_matmulPiS_S_i --------------------------
	.section	.nv.constant0._Z11cuda_matmulPiS_S_i,"a",@progbits
	.sectionflags	@""
	.align	4
.nv.constant0._Z11cuda_matmulPiS_S_i:
	.zero		924


//--------------------- SYMBOLS --------------------------

	.type		.nv.reservedSmem.offset0,@object
	.size		.nv.reservedSmem.offset0,0x4
